.version 2.0 
.target sm_20
.global .s32  gresult;

// For Maxwell expect the mul.hi to become shr
.entry main {
   .reg .s32 a, b;

   ld.global.s32  b, [gresult];
   mul.hi.s32   a, 32, b;
   st.global.s32 [gresult], a;
   
   exit;
}


// ===== COMPILED SASS (sm_100) =====

	.target	sm_100

	.elftype	@"ET_EXEC"


//--------------------- .note.nv.tkinfo           --------------------------
	.section	.note.nv.tkinfo,"",@"SHT_NOTE"
	.sectionflags	@"SHF_NOTE_NV_TKINFO"
	.tkinfo
        /*0018*/ 	.word	0x00000002
        /*0030*/ 	.string	""
        /*0030*/ 	.string	"ptxas"
        /*0030*/ 	.string	"Cuda compilation tools, release 13.0, V13.0.88"
        /*0030*/ 	.string	"Build cuda_13.0.r13.0/compiler.36424714_0"
        /*0030*/ 	.string	"-arch sm_100 "



//--------------------- .note.nv.cuinfo           --------------------------
	.section	.note.nv.cuinfo,"",@"SHT_NOTE"
	.sectionflags	@"SHF_NOTE_NV_CUINFO"
        /*0018*/ 	.short	0x0002
        /*001a*/ 	.short	0x0014
        /*001c*/ 	.short	0x0082
	.zero		2


//--------------------- .nv.info                  --------------------------
	.section	.nv.info,"",@"SHT_CUDA_INFO"
	.align	4


	//----- nvinfo : EIATTR_REGCOUNT
	.align		4
        /*0000*/ 	.byte	0x04, 0x2f
        /*0002*/ 	.short	(.L_2 - .L_1)
	.align		4
.L_1:
        /*0004*/ 	.word	index@(main)
        /*0008*/ 	.word	0x00000008


	//----- nvinfo : EIATTR_FRAME_SIZE
	.align		4
.L_2:
        /*000c*/ 	.byte	0x04, 0x11
        /*000e*/ 	.short	(.L_4 - .L_3)
	.align		4
.L_3:
        /*0010*/ 	.word	index@(main)
        /*0014*/ 	.word	0x00000000


	//----- nvinfo : EIATTR_MIN_STACK_SIZE
	.align		4
.L_4:
        /*0018*/ 	.byte	0x04, 0x12
        /*001a*/ 	.short	(.L_6 - .L_5)
	.align		4
.L_5:
        /*001c*/ 	.word	index@(main)
        /*0020*/ 	.word	0x00000000
.L_6:


//--------------------- .nv.compat                --------------------------
	.section	.nv.compat,"",@"SHT_CUDA_COMPAT_INFO"
	.align	4
        /*0000*/ 	.byte	0x02, 0x09, 0x00, 0x00, 0x02, 0x02, 0x01, 0x00, 0x02, 0x05, 0x05, 0x00, 0x03, 0x07, 0x01, 0x01
        /*0010*/ 	.byte	0x02, 0x03, 0x00, 0x00, 0x02, 0x06, 0x01, 0x00, 0x04, 0x0b, 0x08, 0x00, 0x09, 0x00, 0x00, 0x00
        /*0020*/ 	.byte	0x00, 0x00, 0x00, 0x00


//--------------------- .nv.info.main             --------------------------
	.section	.nv.info.main,"",@"SHT_CUDA_INFO"
	.sectionflags	@""
	.align	4


	//----- nvinfo : EIATTR_CUDA_API_VERSION
	.align		4
        /*0000*/ 	.byte	0x04, 0x37
        /*0002*/ 	.short	(.L_8 - .L_7)
.L_7:
        /*0004*/ 	.word	0x00000082


	//----- nvinfo : EIATTR_SPARSE_MMA_MASK
	.align		4
.L_8:
        /*0008*/ 	.byte	0x03, 0x50
        /*000a*/ 	.short	0x0000


	//----- nvinfo : EIATTR_MAXREG_COUNT
	.align		4
        /*000c*/ 	.byte	0x03, 0x1b
        /*000e*/ 	.short	0x00ff


	//----- nvinfo : EIATTR_MERCURY_ISA_VERSION
	.align		4
        /*0010*/ 	.byte	0x03, 0x5f
        /*0012*/ 	.short	0x0101


	//----- nvinfo : EIATTR_VRC_CTA_INIT_COUNT
	.align		4
        /*0014*/ 	.byte	0x02, 0x4a
	.zero		1
	.zero		1


	//----- nvinfo : EIATTR_EXIT_INSTR_OFFSETS
	.align		4
        /*0018*/ 	.byte	0x04, 0x1c
        /*001a*/ 	.short	(.L_10 - .L_9)


	//   ....[0]....
.L_9:
        /*001c*/ 	.word	0x00000060


	//----- nvinfo : EIATTR_SW_WAR
	.align		4
.L_10:
        /*0020*/ 	.byte	0x04, 0x36
        /*0022*/ 	.short	(.L_12 - .L_11)
.L_11:
        /*0024*/ 	.word	0x00000008
.L_12:


//--------------------- .nv.callgraph             --------------------------
	.section	.nv.callgraph,"",@"SHT_CUDA_CALLGRAPH"
	.align	4
	.sectionentsize	8
	.align		4
        /*0000*/ 	.word	0x00000000
	.align		4
        /*0004*/ 	.word	0xffffffff
	.align		4
        /*0008*/ 	.word	0x00000000
	.align		4
        /*000c*/ 	.word	0xfffffffe
	.align		4
        /*0010*/ 	.word	0x00000000
	.align		4
        /*0014*/ 	.word	0xfffffffd
	.align		4
        /*0018*/ 	.word	0x00000000
	.align		4
        /*001c*/ 	.word	0xfffffffc


//--------------------- .nv.constant4             --------------------------
	.section	.nv.constant4,"a",@progbits
	.align	8
	.align		8
.nv.constant4:
        /*0000*/ 	.dword	gresult


//--------------------- .text.main                --------------------------
	.section	.text.main,"ax",@progbits
	.align	128
.text.main:
        .type           main,@function
        .size           main,(.L_x_1 - main)
        .other          main,@"STO_CUDA_ENTRY STV_DEFAULT"
main:
[----:B------:R-:W-:Y:S08]  /*0000*/  LDC R1, c[0x0][0x37c] ;  /* 0x0000df00ff017b82 */ /* 0x000ff00000000800 */
[----:B------:R-:W0:Y:S01]  /*0010*/  LDC.64 R2, c[0x4][RZ] ;  /* 0x01000000ff027b82 */ /* 0x000e220000000a00 */
[----:B------:R-:W0:Y:S02]  /*0020*/  LDCU.64 UR4, c[0x0][0x358] ;  /* 0x00006b00ff0477ac */ /* 0x000e240008000a00 */
[----:B0-----:R-:W2:Y:S02]  /*0030*/  LDG.E R0, desc[UR4][R2.64] ;  /* 0x0000000402007981 */ /* 0x001ea4000c1e1900 */
[----:B--2---:R-:W-:-:S05]  /*0040*/  IMAD.HI R5, R0, 0x20, RZ ;  /* 0x0000002000057827 */ /* 0x004fca00078e02ff */
[----:B------:R-:W-:Y:S01]  /*0050*/  STG.E desc[UR4][R2.64], R5 ;  /* 0x0000000502007986 */ /* 0x000fe2000c101904 */
[----:B------:R-:W-:Y:S05]  /*0060*/  EXIT ;  /* 0x000000000000794d */ /* 0x000fea0003800000 */
.L_x_0:
[----:B------:R-:W-:-:S00]  /*0070*/  BRA `(.L_x_0) ;  /* 0xfffffffc00fc7947 */ /* 0x000fc0000383ffff */
[----:B------:R-:W-:-:S00]  /*0080*/  NOP ;  /* 0x0000000000007918 */ /* 0x000fc00000000000 */
[----:B------:R-:W-:-:S00]  /*0090*/  NOP ;  /* 0x0000000000007918 */ /* 0x000fc00000000000 */
[----:B------:R-:W-:-:S00]  /*00a0*/  NOP ;  /* 0x0000000000007918 */ /* 0x000fc00000000000 */
[----:B------:R-:W-:-:S00]  /*00b0*/  NOP ;  /* 0x0000000000007918 */ /* 0x000fc00000000000 */
[----:B------:R-:W-:-:S00]  /*00c0*/  NOP ;  /* 0x0000000000007918 */ /* 0x000fc00000000000 */
[----:B------:R-:W-:-:S00]  /*00d0*/  NOP ;  /* 0x0000000000007918 */ /* 0x000fc00000000000 */
[----:B------:R-:W-:-:S00]  /*00e0*/  NOP ;  /* 0x0000000000007918 */ /* 0x000fc00000000000 */
[----:B------:R-:W-:-:S00]  /*00f0*/  NOP ;  /* 0x0000000000007918 */ /* 0x000fc00000000000 */
.L_x_1:


//--------------------- .nv.shared.reserved.0     --------------------------
	.section	.nv.shared.reserved.0,"aw",@nobits
	.weak		__nv_reservedSMEM_offset_0_alias
	.size		__nv_reservedSMEM_offset_0_alias, 0, 64
	.other		__nv_reservedSMEM_offset_0_alias,@"STO_CUDA_RESERVED_SHARED STV_DEFAULT"
__nv_reservedSMEM_offset_0_alias:
	.zero		0
	.zero		64


//--------------------- .nv.global                --------------------------
	.section	.nv.global,"aw",@nobits
	.align	4
.nv.global:
	.type		gresult,@object
	.size		gresult,(.L_0 - gresult)
gresult:
	.zero		4
.L_0:


//--------------------- .nv.constant0.main        --------------------------
	.section	.nv.constant0.main,"a",@progbits
	.sectionflags	@""
	.align	4
.nv.constant0.main:
	.zero		896


//--------------------- SYMBOLS --------------------------

	.type		.nv.reservedSmem.offset0,@object
	.size		.nv.reservedSmem.offset0,0x4
